//
// Generated by NVIDIA NVVM Compiler
//
// Compiler Build ID: CL-36424714
// Cuda compilation tools, release 13.0, V13.0.88
// Based on NVVM 20.0.0
//

.version 9.0
.target sm_100
.address_size 64

	// .globl	_Z10prime_calcPi

.visible .entry _Z10prime_calcPi(
	.param .u64 .ptr .align 1 _Z10prime_calcPi_param_0
)
{
	.reg .pred 	%p<4>;
	.reg .b32 	%r<13>;
	.reg .b64 	%rd<7>;

	ld.param.u64 	%rd2, [_Z10prime_calcPi_param_0];
	cvta.to.global.u64 	%rd1, %rd2;
	mov.u32 	%r4, %ctaid.x;
	mov.u32 	%r5, %ntid.x;
	mov.u32 	%r6, %tid.x;
	mad.lo.s32 	%r1, %r4, %r5, %r6;
	mul.wide.s32 	%rd3, %r1, 4;
	add.s64 	%rd4, %rd1, %rd3;
	mov.b32 	%r7, 0;
	st.global.u32 	[%rd4], %r7;
	add.s32 	%r8, %r1, -3;
	setp.gt.u32 	%p1, %r8, 999996;
	@%p1 bra 	$L__BB0_5;
	mov.b32 	%r12, 2;
	bra.uni 	$L__BB0_3;
$L__BB0_2:
	add.s32 	%r12, %r12, 1;
	setp.eq.s32 	%p3, %r12, %r1;
	@%p3 bra 	$L__BB0_4;
$L__BB0_3:
	rem.u32 	%r10, %r1, %r12;
	setp.eq.s32 	%p2, %r10, 0;
	@%p2 bra 	$L__BB0_5;
	bra.uni 	$L__BB0_2;
$L__BB0_4:
	mul.wide.u32 	%rd5, %r1, 4;
	add.s64 	%rd6, %rd1, %rd5;
	mov.b32 	%r11, 1;
	st.global.u32 	[%rd6], %r11;
$L__BB0_5:
	ret;

}


// ===== COMPILED SASS (sm_100) =====

	.target	sm_100

	.elftype	@"ET_EXEC"


//--------------------- .note.nv.tkinfo           --------------------------
	.section	.note.nv.tkinfo,"",@"SHT_NOTE"
	.sectionflags	@"SHF_NOTE_NV_TKINFO"
	.tkinfo
        /*0018*/ 	.word	0x00000002
        /*0030*/ 	.string	""
        /*0030*/ 	.string	"ptxas"
        /*0030*/ 	.string	"Cuda compilation tools, release 13.0, V13.0.88"
        /*0030*/ 	.string	"Build cuda_13.0.r13.0/compiler.36424714_0"
        /*0030*/ 	.string	"-arch sm_100 -m 64 "



//--------------------- .note.nv.cuinfo           --------------------------
	.section	.note.nv.cuinfo,"",@"SHT_NOTE"
	.sectionflags	@"SHF_NOTE_NV_CUINFO"
        /*0018*/ 	.short	0x0002
        /*001a*/ 	.short	0x0064
        /*001c*/ 	.short	0x0082
	.zero		2


//--------------------- .nv.info                  --------------------------
	.section	.nv.info,"",@"SHT_CUDA_INFO"
	.align	4


	//----- nvinfo : EIATTR_REGCOUNT
	.align		4
        /*0000*/ 	.byte	0x04, 0x2f
        /*0002*/ 	.short	(.L_1 - .L_0)
	.align		4
.L_0:
        /*0004*/ 	.word	index@(_Z10prime_calcPi)
        /*0008*/ 	.word	0x0000000a


	//----- nvinfo : EIATTR_FRAME_SIZE
	.align		4
.L_1:
        /*000c*/ 	.byte	0x04, 0x11
        /*000e*/ 	.short	(.L_3 - .L_2)
	.align		4
.L_2:
        /*0010*/ 	.word	index@(_Z10prime_calcPi)
        /*0014*/ 	.word	0x00000000


	//----- nvinfo : EIATTR_MIN_STACK_SIZE
	.align		4
.L_3:
        /*0018*/ 	.byte	0x04, 0x12
        /*001a*/ 	.short	(.L_5 - .L_4)
	.align		4
.L_4:
        /*001c*/ 	.word	index@(_Z10prime_calcPi)
        /*0020*/ 	.word	0x00000000
.L_5:


//--------------------- .nv.compat                --------------------------
	.section	.nv.compat,"",@"SHT_CUDA_COMPAT_INFO"
	.align	4
        /*0000*/ 	.byte	0x02, 0x09, 0x00, 0x00, 0x02, 0x02, 0x01, 0x00, 0x02, 0x05, 0x05, 0x00, 0x03, 0x07, 0x01, 0x01
        /*0010*/ 	.byte	0x02, 0x03, 0x00, 0x00, 0x02, 0x06, 0x01, 0x00, 0x04, 0x0b, 0x08, 0x00, 0x09, 0x00, 0x00, 0x00
        /*0020*/ 	.byte	0x00, 0x00, 0x00, 0x00


//--------------------- .nv.info._Z10prime_calcPi --------------------------
	.section	.nv.info._Z10prime_calcPi,"",@"SHT_CUDA_INFO"
	.sectionflags	@""
	.align	4


	//----- nvinfo : EIATTR_CUDA_API_VERSION
	.align		4
        /*0000*/ 	.byte	0x04, 0x37
        /*0002*/ 	.short	(.L_7 - .L_6)
.L_6:
        /*0004*/ 	.word	0x00000082


	//----- nvinfo : EIATTR_KPARAM_INFO
	.align		4
.L_7:
        /*0008*/ 	.byte	0x04, 0x17
        /*000a*/ 	.short	(.L_9 - .L_8)
.L_8:
        /*000c*/ 	.word	0x00000000
        /*0010*/ 	.short	0x0000
        /*0012*/ 	.short	0x0000
        /*0014*/ 	.byte	0x00, 0xf5, 0x21, 0x00


	//----- nvinfo : EIATTR_SPARSE_MMA_MASK
	.align		4
.L_9:
        /*0018*/ 	.byte	0x03, 0x50
        /*001a*/ 	.short	0x0000


	//----- nvinfo : EIATTR_MAXREG_COUNT
	.align		4
        /*001c*/ 	.byte	0x03, 0x1b
        /*001e*/ 	.short	0x00ff


	//----- nvinfo : EIATTR_MERCURY_ISA_VERSION
	.align		4
        /*0020*/ 	.byte	0x03, 0x5f
        /*0022*/ 	.short	0x0101


	//----- nvinfo : EIATTR_VRC_CTA_INIT_COUNT
	.align		4
        /*0024*/ 	.byte	0x02, 0x4a
	.zero		1
	.zero		1


	//----- nvinfo : EIATTR_EXIT_INSTR_OFFSETS
	.align		4
        /*0028*/ 	.byte	0x04, 0x1c
        /*002a*/ 	.short	(.L_11 - .L_10)


	//   ....[0]....
.L_10:
        /*002c*/ 	.word	0x000000b0


	//   ....[1]....
        /*0030*/ 	.word	0x00000200


	//   ....[2]....
        /*0034*/ 	.word	0x00000290


	//----- nvinfo : EIATTR_CRS_STACK_SIZE
	.align		4
.L_11:
        /*0038*/ 	.byte	0x04, 0x1e
        /*003a*/ 	.short	(.L_13 - .L_12)
.L_12:
        /*003c*/ 	.word	0x00000000


	//----- nvinfo : EIATTR_CBANK_PARAM_SIZE
	.align		4
.L_13:
        /*0040*/ 	.byte	0x03, 0x19
        /*0042*/ 	.short	0x0008


	//----- nvinfo : EIATTR_PARAM_CBANK
	.align		4
        /*0044*/ 	.byte	0x04, 0x0a
        /*0046*/ 	.short	(.L_15 - .L_14)
	.align		4
.L_14:
        /*0048*/ 	.word	index@(.nv.constant0._Z10prime_calcPi)
        /*004c*/ 	.short	0x0380
        /*004e*/ 	.short	0x0008


	//----- nvinfo : EIATTR_SW_WAR
	.align		4
.L_15:
        /*0050*/ 	.byte	0x04, 0x36
        /*0052*/ 	.short	(.L_17 - .L_16)
.L_16:
        /*0054*/ 	.word	0x00000008
.L_17:


//--------------------- .nv.callgraph             --------------------------
	.section	.nv.callgraph,"",@"SHT_CUDA_CALLGRAPH"
	.align	4
	.sectionentsize	8
	.align		4
        /*0000*/ 	.word	0x00000000
	.align		4
        /*0004*/ 	.word	0xffffffff
	.align		4
        /*0008*/ 	.word	0x00000000
	.align		4
        /*000c*/ 	.word	0xfffffffe
	.align		4
        /*0010*/ 	.word	0x00000000
	.align		4
        /*0014*/ 	.word	0xfffffffd
	.align		4
        /*0018*/ 	.word	0x00000000
	.align		4
        /*001c*/ 	.word	0xfffffffc


//--------------------- .text._Z10prime_calcPi    --------------------------
	.section	.text._Z10prime_calcPi,"ax",@progbits
	.align	128
        .global         _Z10prime_calcPi
        .type           _Z10prime_calcPi,@function
        .size           _Z10prime_calcPi,(.L_x_3 - _Z10prime_calcPi)
        .other          _Z10prime_calcPi,@"STO_CUDA_ENTRY STV_DEFAULT"
_Z10prime_calcPi:
.text._Z10prime_calcPi:
[----:B------:R-:W-:Y:S01]  /*0000*/  LDC R1, c[0x0][0x37c] ;  /* 0x0000df00ff017b82 */ /* 0x000fe20000000800 */
[----:B------:R-:W0:Y:S07]  /*0010*/  S2R R0, SR_TID.X ;  /* 0x0000000000007919 */ /* 0x000e2e0000002100 */
[----:B------:R-:W0:Y:S01]  /*0020*/  S2UR UR6, SR_CTAID.X ;  /* 0x00000000000679c3 */ /* 0x000e220000002500 */
[----:B------:R-:W1:Y:S07]  /*0030*/  LDCU.64 UR4, c[0x0][0x358] ;  /* 0x00006b00ff0477ac */ /* 0x000e6e0008000a00 */
[----:B------:R-:W0:Y:S08]  /*0040*/  LDC R5, c[0x0][0x360] ;  /* 0x0000d800ff057b82 */ /* 0x000e300000000800 */
[----:B------:R-:W2:Y:S01]  /*0050*/  LDC.64 R2, c[0x0][0x380] ;  /* 0x0000e000ff027b82 */ /* 0x000ea20000000a00 */
[----:B0-----:R-:W-:-:S04]  /*0060*/  IMAD R5, R5, UR6, R0 ;  /* 0x0000000605057c24 */ /* 0x001fc8000f8e0200 */
[C---:B------:R-:W-:Y:S02]  /*0070*/  VIADD R0, R5.reuse, 0xfffffffd ;  /* 0xfffffffd05007836 */ /* 0x040fe40000000000 */
[----:B--2---:R-:W-:-:S03]  /*0080*/  IMAD.WIDE R2, R5, 0x4, R2 ;  /* 0x0000000405027825 */ /* 0x004fc600078e0202 */
[----:B------:R-:W-:Y:S02]  /*0090*/  ISETP.GT.U32.AND P0, PT, R0, 0xf423c, PT ;  /* 0x000f423c0000780c */ /* 0x000fe40003f04070 */
[----:B-1----:R0:W-:Y:S11]  /*00a0*/  STG.E desc[UR4][R2.64], RZ ;  /* 0x000000ff02007986 */ /* 0x0021f6000c101904 */
[----:B------:R-:W-:Y:S05]  /*00b0*/  @P0 EXIT ;  /* 0x000000000000094d */ /* 0x000fea0003800000 */
[----:B------:R-:W-:Y:S01]  /*00c0*/  BSSY.RECONVERGENT B0, `(.L_x_0) ;  /* 0x0000018000007945 */ /* 0x000fe20003800200 */
[----:B------:R-:W-:-:S07]  /*00d0*/  IMAD.MOV.U32 R0, RZ, RZ, 0x2 ;  /* 0x00000002ff007424 */ /* 0x000fce00078e00ff */
.L_x_1:
[----:B------:R-:W1:Y:S01]  /*00e0*/  I2F.U32.RP R4, R0 ;  /* 0x0000000000047306 */ /* 0x000e620000209000 */
[----:B------:R-:W-:-:S07]  /*00f0*/  ISETP.NE.U32.AND P1, PT, R0, RZ, PT ;  /* 0x000000ff0000720c */ /* 0x000fce0003f25070 */
[----:B-1----:R-:W0:Y:S02]  /*0100*/  MUFU.RCP R4, R4 ;  /* 0x0000000400047308 */ /* 0x002e240000001000 */
[----:B0-----:R-:W-:-:S06]  /*0110*/  IADD3 R2, PT, PT, R4, 0xffffffe, RZ ;  /* 0x0ffffffe04027810 */ /* 0x001fcc0007ffe0ff */
[----:B------:R0:W1:Y:S02]  /*0120*/  F2I.FTZ.U32.TRUNC.NTZ R3, R2 ;  /* 0x0000000200037305 */ /* 0x000064000021f000 */
[----:B0-----:R-:W-:Y:S02]  /*0130*/  HFMA2 R2, -RZ, RZ, 0, 0 ;  /* 0x00000000ff027431 */ /* 0x001fe400000001ff */
[----:B-1----:R-:W-:-:S04]  /*0140*/  IMAD.MOV R7, RZ, RZ, -R3 ;  /* 0x000000ffff077224 */ /* 0x002fc800078e0a03 */
[----:B------:R-:W-:-:S04]  /*0150*/  IMAD R7, R7, R0, RZ ;  /* 0x0000000007077224 */ /* 0x000fc800078e02ff */
[----:B------:R-:W-:-:S06]  /*0160*/  IMAD.HI.U32 R6, R3, R7, R2 ;  /* 0x0000000703067227 */ /* 0x000fcc00078e0002 */
[----:B------:R-:W-:-:S04]  /*0170*/  IMAD.HI.U32 R6, R6, R5, RZ ;  /* 0x0000000506067227 */ /* 0x000fc800078e00ff */
[----:B------:R-:W-:-:S04]  /*0180*/  IMAD.MOV R6, RZ, RZ, -R6 ;  /* 0x000000ffff067224 */ /* 0x000fc800078e0a06 */
[----:B------:R-:W-:-:S05]  /*0190*/  IMAD R3, R0, R6, R5 ;  /* 0x0000000600037224 */ /* 0x000fca00078e0205 */
[----:B------:R-:W-:-:S13]  /*01a0*/  ISETP.GE.U32.AND P0, PT, R3, R0, PT ;  /* 0x000000000300720c */ /* 0x000fda0003f06070 */
[----:B------:R-:W-:-:S04]  /*01b0*/  @P0 IADD3 R3, PT, PT, R3, -R0, RZ ;  /* 0x8000000003030210 */ /* 0x000fc80007ffe0ff */
[----:B------:R-:W-:-:S13]  /*01c0*/  ISETP.GE.U32.AND P0, PT, R3, R0, PT ;  /* 0x000000000300720c */ /* 0x000fda0003f06070 */
[----:B------:R-:W-:Y:S01]  /*01d0*/  @P0 IMAD.IADD R3, R3, 0x1, -R0 ;  /* 0x0000000103030824 */ /* 0x000fe200078e0a00 */
[----:B------:R-:W-:-:S04]  /*01e0*/  @!P1 LOP3.LUT R3, RZ, R0, RZ, 0x33, !PT ;  /* 0x00000000ff039212 */ /* 0x000fc800078e33ff */
[----:B------:R-:W-:-:S13]  /*01f0*/  ISETP.NE.AND P0, PT, R3, RZ, PT ;  /* 0x000000ff0300720c */ /* 0x000fda0003f05270 */
[----:B------:R-:W-:Y:S05]  /*0200*/  @!P0 EXIT ;  /* 0x000000000000894d */ /* 0x000fea0003800000 */
[----:B------:R-:W-:-:S04]  /*0210*/  IADD3 R0, PT, PT, R0, 0x1, RZ ;  /* 0x0000000100007810 */ /* 0x000fc80007ffe0ff */
[----:B------:R-:W-:-:S13]  /*0220*/  ISETP.NE.AND P0, PT, R0, R5, PT ;  /* 0x000000050000720c */ /* 0x000fda0003f05270 */
[----:B------:R-:W-:Y:S05]  /*0230*/  @P0 BRA `(.L_x_1) ;  /* 0xfffffffc00a80947 */ /* 0x000fea000383ffff */
[----:B------:R-:W-:Y:S05]  /*0240*/  BSYNC.RECONVERGENT B0 ;  /* 0x0000000000007941 */ /* 0x000fea0003800200 */
.L_x_0:
[----:B------:R-:W0:Y:S01]  /*0250*/  LDC.64 R2, c[0x0][0x380] ;  /* 0x0000e000ff027b82 */ /* 0x000e220000000a00 */
[----:B------:R-:W-:Y:S01]  /*0260*/  MOV R7, 0x1 ;  /* 0x0000000100077802 */ /* 0x000fe20000000f00 */
[----:B0-----:R-:W-:-:S05]  /*0270*/  IMAD.WIDE.U32 R2, R5, 0x4, R2 ;  /* 0x0000000405027825 */ /* 0x001fca00078e0002 */
[----:B------:R-:W-:Y:S01]  /*0280*/  STG.E desc[UR4][R2.64], R7 ;  /* 0x0000000702007986 */ /* 0x000fe2000c101904 */
[----:B------:R-:W-:Y:S05]  /*0290*/  EXIT ;  /* 0x000000000000794d */ /* 0x000fea0003800000 */
.L_x_2:
[----:B------:R-:W-:-:S00]  /*02a0*/  BRA `(.L_x_2) ;  /* 0xfffffffc00fc7947 */ /* 0x000fc0000383ffff */
[----:B------:R-:W-:-:S00]  /*02b0*/  NOP ;  /* 0x0000000000007918 */ /* 0x000fc00000000000 */
        /* <DEDUP_REMOVED lines=12> */
.L_x_3:


//--------------------- .nv.shared.reserved.0     --------------------------
	.section	.nv.shared.reserved.0,"aw",@nobits
	.weak		__nv_reservedSMEM_offset_0_alias
	.size		__nv_reservedSMEM_offset_0_alias, 0, 64
	.other		__nv_reservedSMEM_offset_0_alias,@"STO_CUDA_RESERVED_SHARED STV_DEFAULT"
__nv_reservedSMEM_offset_0_alias:
	.zero		0
	.zero		64


//--------------------- .nv.constant0._Z10prime_calcPi --------------------------
	.section	.nv.constant0._Z10prime_calcPi,"a",@progbits
	.sectionflags	@""
	.align	4
.nv.constant0._Z10prime_calcPi:
	.zero		904


//--------------------- SYMBOLS --------------------------

	.type		.nv.reservedSmem.offset0,@object
	.size		.nv.reservedSmem.offset0,0x4
